	.headerflags	@"EF_CUDA_TEXMODE_UNIFIED EF_CUDA_64BIT_ADDRESS EF_CUDA_ACCELERATORS EF_CUDA_SM90 EF_CUDA_VIRTUAL_SM(EF_CUDA_SM90)"
	.elftype	@"ET_EXEC"


//--------------------- .nv.info                  --------------------------
	.section	.nv.info,"",@"SHT_CUDA_INFO"
	.align	4


	//----- nvinfo : EIATTR_REGCOUNT
	.align		4
        /*0000*/ 	.byte	0x04, 0x2f
        /*0002*/ 	.short	(.L_1 - .L_0)
	.align		4
.L_0:
        /*0004*/ 	.word	index@(triton_poi_fused_cat_131)
        /*0008*/ 	.word	0x00000012


	//----- nvinfo : EIATTR_MIN_STACK_SIZE
	.align		4
.L_1:
        /*000c*/ 	.byte	0x04, 0x12
        /*000e*/ 	.short	(.L_3 - .L_2)
	.align		4
.L_2:
        /*0010*/ 	.word	index@(triton_poi_fused_cat_131)
        /*0014*/ 	.word	0x00000000


	//----- nvinfo : EIATTR_FRAME_SIZE
	.align		4
.L_3:
        /*0018*/ 	.byte	0x04, 0x11
        /*001a*/ 	.short	(.L_5 - .L_4)
	.align		4
.L_4:
        /*001c*/ 	.word	index@(triton_poi_fused_cat_131)
        /*0020*/ 	.word	0x00000000


	//----- nvinfo : EIATTR_MIN_STACK_SIZE
	.align		4
.L_5:
        /*0024*/ 	.byte	0x04, 0x12
        /*0026*/ 	.short	(.L_7 - .L_6)
	.align		4
.L_6:
        /*0028*/ 	.word	index@(triton_poi_fused_cat_131)
        /*002c*/ 	.word	0x00000000
.L_7:


//--------------------- .nv.info.triton_poi_fused_cat_131 --------------------------
	.section	.nv.info.triton_poi_fused_cat_131,"",@"SHT_CUDA_INFO"
	.sectionflags	@""
	.align	4


	//----- nvinfo : EIATTR_CUDA_API_VERSION
	.align		4
        /*0000*/ 	.byte	0x04, 0x37
        /*0002*/ 	.short	(.L_9 - .L_8)
.L_8:
        /*0004*/ 	.word	0x0000007c


	//----- nvinfo : EIATTR_KPARAM_INFO
	.align		4
.L_9:
        /*0008*/ 	.byte	0x04, 0x17
        /*000a*/ 	.short	(.L_11 - .L_10)
.L_10:
        /*000c*/ 	.word	0x00000000
        /*0010*/ 	.short	0x0004
        /*0012*/ 	.short	0x0020
        /*0014*/ 	.byte	0x00, 0xf0, 0x11, 0x00


	//----- nvinfo : EIATTR_KPARAM_INFO
	.align		4
.L_11:
        /*0018*/ 	.byte	0x04, 0x17
        /*001a*/ 	.short	(.L_13 - .L_12)
.L_12:
        /*001c*/ 	.word	0x00000000
        /*0020*/ 	.short	0x0003
        /*0022*/ 	.short	0x0018
        /*0024*/ 	.byte	0x00, 0xf4, 0x21, 0x00


	//----- nvinfo : EIATTR_KPARAM_INFO
	.align		4
.L_13:
        /*0028*/ 	.byte	0x04, 0x17
        /*002a*/ 	.short	(.L_15 - .L_14)
.L_14:
        /*002c*/ 	.word	0x00000000
        /*0030*/ 	.short	0x0002
        /*0032*/ 	.short	0x0010
        /*0034*/ 	.byte	0x00, 0xf4, 0x21, 0x00


	//----- nvinfo : EIATTR_KPARAM_INFO
	.align		4
.L_15:
        /*0038*/ 	.byte	0x04, 0x17
        /*003a*/ 	.short	(.L_17 - .L_16)
.L_16:
        /*003c*/ 	.word	0x00000000
        /*0040*/ 	.short	0x0001
        /*0042*/ 	.short	0x0008
        /*0044*/ 	.byte	0x00, 0xf4, 0x21, 0x00


	//----- nvinfo : EIATTR_KPARAM_INFO
	.align		4
.L_17:
        /*0048*/ 	.byte	0x04, 0x17
        /*004a*/ 	.short	(.L_19 - .L_18)
.L_18:
        /*004c*/ 	.word	0x00000000
        /*0050*/ 	.short	0x0000
        /*0052*/ 	.short	0x0000
        /*0054*/ 	.byte	0x00, 0xf4, 0x21, 0x00


	//----- nvinfo : EIATTR_SPARSE_MMA_MASK
	.align		4
.L_19:
        /*0058*/ 	.byte	0x03, 0x50
        /*005a*/ 	.short	0x0000


	//----- nvinfo : EIATTR_MAXREG_COUNT
	.align		4
        /*005c*/ 	.byte	0x03, 0x1b
        /*005e*/ 	.short	0x00ff


	//----- nvinfo : EIATTR_EXIT_INSTR_OFFSETS
	.align		4
        /*0060*/ 	.byte	0x04, 0x1c
        /*0062*/ 	.short	(.L_21 - .L_20)


	//   ....[0]....
.L_20:
        /*0064*/ 	.word	0x000001c0


	//   ....[1]....
        /*0068*/ 	.word	0x000001e0


	//----- nvinfo : EIATTR_REQNTID
	.align		4
.L_21:
        /*006c*/ 	.byte	0x04, 0x10
        /*006e*/ 	.short	(.L_23 - .L_22)
.L_22:
        /*0070*/ 	.word	0x00000080
        /*0074*/ 	.word	0x00000001
        /*0078*/ 	.word	0x00000001


	//----- nvinfo : EIATTR_CBANK_PARAM_SIZE
	.align		4
.L_23:
        /*007c*/ 	.byte	0x03, 0x19
        /*007e*/ 	.short	0x0024


	//----- nvinfo : EIATTR_PARAM_CBANK
	.align		4
        /*0080*/ 	.byte	0x04, 0x0a
        /*0082*/ 	.short	(.L_25 - .L_24)
	.align		4
.L_24:
        /*0084*/ 	.word	index@(.nv.constant0.triton_poi_fused_cat_131)
        /*0088*/ 	.short	0x0210
        /*008a*/ 	.short	0x0024


	//----- nvinfo : EIATTR_SW_WAR
	.align		4
.L_25:
        /*008c*/ 	.byte	0x04, 0x36
        /*008e*/ 	.short	(.L_27 - .L_26)
.L_26:
        /*0090*/ 	.word	0x00000008
.L_27:


//--------------------- .nv.callgraph             --------------------------
	.section	.nv.callgraph,"",@"SHT_CUDA_CALLGRAPH"
	.align	4
	.sectionentsize	8
	.align		4
        /*0000*/ 	.word	0x00000000
	.align		4
        /*0004*/ 	.word	0xffffffff
	.align		4
        /*0008*/ 	.word	0x00000000
	.align		4
        /*000c*/ 	.word	0xfffffffe
	.align		4
        /*0010*/ 	.word	0x00000000
	.align		4
        /*0014*/ 	.word	0xfffffffd
	.align		4
        /*0018*/ 	.word	0x00000000
	.align		4
        /*001c*/ 	.word	0xfffffffc


//--------------------- .text.triton_poi_fused_cat_131 --------------------------
	.section	.text.triton_poi_fused_cat_131,"ax",@progbits
	.align	128
        .global         triton_poi_fused_cat_131
        .type           triton_poi_fused_cat_131,@function
        .size           triton_poi_fused_cat_131,(.L_x_1 - triton_poi_fused_cat_131)
        .other          triton_poi_fused_cat_131,@"STO_CUDA_ENTRY STV_DEFAULT"
triton_poi_fused_cat_131:
.text.triton_poi_fused_cat_131:
[----:B------:R-:W0:Y:S01]  /*0000*/  LDC R1, c[0x0][0x28] ;  /* 0x00000a00ff017b82 */ /* 0x000e220000000800 */
[----:B------:R-:W1:Y:S07]  /*0010*/  S2R R0, SR_TID.X ;  /* 0x0000000000007919 */ /* 0x000e6e0000002100 */
[----:B------:R-:W2:Y:S01]  /*0020*/  LDC.64 R4, c[0x0][0x210] ;  /* 0x00008400ff047b82 */ /* 0x000ea20000000a00 */
[----:B------:R-:W-:Y:S01]  /*0030*/  CS2R R2, SRZ ;  /* 0x0000000000027805 */ /* 0x000fe2000001ff00 */
[----:B------:R-:W-:Y:S01]  /*0040*/  ULDC.64 UR4, c[0x0][0x208] ;  /* 0x0000820000047ab9 */ /* 0x000fe20000000a00 */
[----:B------:R-:W3:Y:S05]  /*0050*/  S2R R13, SR_CTAID.X ;  /* 0x00000000000d7919 */ /* 0x000eea0000002500 */
[----:B------:R-:W4:Y:S08]  /*0060*/  LDC.64 R6, c[0x0][0x218] ;  /* 0x00008600ff067b82 */ /* 0x000f300000000a00 */
[----:B------:R-:W5:Y:S08]  /*0070*/  LDC.64 R8, c[0x0][0x220] ;  /* 0x00008800ff087b82 */ /* 0x000f700000000a00 */
[----:B------:R-:W4:Y:S01]  /*0080*/  LDC.64 R10, c[0x0][0x228] ;  /* 0x00008a00ff0a7b82 */ /* 0x000f220000000a00 */
[----:B-1----:R-:W-:-:S05]  /*0090*/  IMAD.SHL.U32 R0, R0, 0x2, RZ ;  /* 0x0000000200007824 */ /* 0x002fca00078e00ff */
[----:B------:R-:W-:-:S04]  /*00a0*/  LOP3.LUT R0, R0, 0xfe, RZ, 0xc0, !PT ;  /* 0x000000fe00007812 */ /* 0x000fc800078ec0ff */
[----:B---3--:R-:W-:-:S04]  /*00b0*/  LEA R13, R13, R0, 0x8 ;  /* 0x000000000d0d7211 */ /* 0x008fc800078e40ff */
[C---:B------:R-:W-:Y:S01]  /*00c0*/  ISETP.GE.AND P0, PT, R13.reuse, 0x200, PT ;  /* 0x000002000d00780c */ /* 0x040fe20003f06270 */
[----:B--2---:R-:W-:-:S12]  /*00d0*/  IMAD.WIDE R4, R13, 0x4, R4 ;  /* 0x000000040d047825 */ /* 0x004fd800078e0204 */
[----:B------:R4:W2:Y:S01]  /*00e0*/  @!P0 LDG.E.64 R2, desc[UR4][R4.64] ;  /* 0x0000000404028981 */ /* 0x0008a2000c1e1b00 */
[----:B------:R-:W-:-:S04]  /*00f0*/  SHF.R.S32.HI R0, RZ, 0x1f, R13 ;  /* 0x0000001fff007819 */ /* 0x000fc8000001140d */
[----:B------:R-:W-:-:S04]  /*0100*/  LEA.HI R0, R0, R13, RZ, 0x7 ;  /* 0x0000000d00007211 */ /* 0x000fc800078f38ff */
[----:B------:R-:W-:Y:S02]  /*0110*/  LOP3.LUT R12, R0, 0xffffff80, RZ, 0xc0, !PT ;  /* 0xffffff80000c7812 */ /* 0x000fe400078ec0ff */
[----:B------:R-:W-:-:S03]  /*0120*/  SHF.R.S32.HI R0, RZ, 0x7, R0 ;  /* 0x00000007ff007819 */ /* 0x000fc60000011400 */
[----:B------:R-:W-:-:S04]  /*0130*/  IMAD.IADD R13, R13, 0x1, -R12 ;  /* 0x000000010d0d7824 */ /* 0x000fc800078e0a0c */
[----:B------:R-:W-:-:S04]  /*0140*/  IMAD R13, R0, 0x1680, R13 ;  /* 0x00001680000d7824 */ /* 0x000fc800078e020d */
[----:B----4-:R-:W-:Y:S01]  /*0150*/  IMAD.WIDE R4, R13, 0x4, R6 ;  /* 0x000000040d047825 */ /* 0x010fe200078e0206 */
[----:B------:R-:W-:-:S05]  /*0160*/  IADD3 R15, R12, R13, RZ ;  /* 0x0000000d0c0f7210 */ /* 0x000fca0007ffe0ff */
[----:B-----5:R-:W-:-:S04]  /*0170*/  IMAD.WIDE R6, R15, 0x4, R8 ;  /* 0x000000040f067825 */ /* 0x020fc800078e0208 */
[----:B------:R-:W-:-:S04]  /*0180*/  IMAD.IADD R9, R12, 0x1, R15 ;  /* 0x000000010c097824 */ /* 0x000fc800078e020f */
[----:B0-----:R-:W-:Y:S01]  /*0190*/  IMAD.WIDE R8, R9, 0x4, R10 ;  /* 0x0000000409087825 */ /* 0x001fe200078e020a */
[----:B--2---:R0:W-:Y:S04]  /*01a0*/  @!P0 STG.E.64 desc[UR4][R4.64], R2 ;  /* 0x0000000204008986 */ /* 0x0041e8000c101b04 */
[----:B------:R0:W-:Y:S02]  /*01b0*/  @!P0 STG.E.64 desc[UR4][R6.64], R2 ;  /* 0x0000000206008986 */ /* 0x0001e4000c101b04 */
[----:B0-----:R-:W-:Y:S05]  /*01c0*/  @P0 EXIT ;  /* 0x000000000000094d */ /* 0x001fea0003800000 */
[----:B------:R-:W-:Y:S01]  /*01d0*/  STG.E.64 desc[UR4][R8.64], R2 ;  /* 0x0000000208007986 */ /* 0x000fe2000c101b04 */
[----:B------:R-:W-:Y:S05]  /*01e0*/  EXIT ;  /* 0x000000000000794d */ /* 0x000fea0003800000 */
.L_x_0:
[----:B------:R-:W-:-:S00]  /*01f0*/  BRA `(.L_x_0) ;  /* 0xfffffffc00fc7947 */ /* 0x000fc0000383ffff */
[----:B------:R-:W-:-:S00]  /*0200*/  NOP ;  /* 0x0000000000007918 */ /* 0x000fc00000000000 */
[----:B------:R-:W-:-:S00]  /*0210*/  NOP ;  /* 0x0000000000007918 */ /* 0x000fc00000000000 */
[----:B------:R-:W-:-:S00]  /*0220*/  NOP ;  /* 0x0000000000007918 */ /* 0x000fc00000000000 */
[----:B------:R-:W-:-:S00]  /*0230*/  NOP ;  /* 0x0000000000007918 */ /* 0x000fc00000000000 */
[----:B------:R-:W-:-:S00]  /*0240*/  NOP ;  /* 0x0000000000007918 */ /* 0x000fc00000000000 */
[----:B------:R-:W-:-:S00]  /*0250*/  NOP ;  /* 0x0000000000007918 */ /* 0x000fc00000000000 */
[----:B------:R-:W-:-:S00]  /*0260*/  NOP ;  /* 0x0000000000007918 */ /* 0x000fc00000000000 */
[----:B------:R-:W-:-:S00]  /*0270*/  NOP ;  /* 0x0000000000007918 */ /* 0x000fc00000000000 */
.L_x_1:


//--------------------- .nv.constant0.triton_poi_fused_cat_131 --------------------------
	.section	.nv.constant0.triton_poi_fused_cat_131,"a",@progbits
	.sectionflags	@""
	.align	4
.nv.constant0.triton_poi_fused_cat_131:
	.zero		564
